	.headerflags	@"EF_CUDA_TEXMODE_UNIFIED EF_CUDA_64BIT_ADDRESS EF_CUDA_ACCELERATORS EF_CUDA_SM90 EF_CUDA_VIRTUAL_SM(EF_CUDA_SM90)"
	.elftype	@"ET_EXEC"


//--------------------- .nv.info                  --------------------------
	.section	.nv.info,"",@"SHT_CUDA_INFO"
	.align	4


	//----- nvinfo : EIATTR_REGCOUNT
	.align		4
        /*0000*/ 	.byte	0x04, 0x2f
        /*0002*/ 	.short	(.L_3 - .L_2)
	.align		4
.L_2:
        /*0004*/ 	.word	index@(triton_poi_fused__native_batch_norm_legit_no_training_add_convolution_relu_11)
        /*0008*/ 	.word	0x00000020


	//----- nvinfo : EIATTR_MIN_STACK_SIZE
	.align		4
.L_3:
        /*000c*/ 	.byte	0x04, 0x12
        /*000e*/ 	.short	(.L_5 - .L_4)
	.align		4
.L_4:
        /*0010*/ 	.word	index@(triton_poi_fused__native_batch_norm_legit_no_training_add_convolution_relu_11)
        /*0014*/ 	.word	0x00000000


	//----- nvinfo : EIATTR_FRAME_SIZE
	.align		4
.L_5:
        /*0018*/ 	.byte	0x04, 0x11
        /*001a*/ 	.short	(.L_7 - .L_6)
	.align		4
.L_6:
        /*001c*/ 	.word	index@(triton_poi_fused__native_batch_norm_legit_no_training_add_convolution_relu_11)
        /*0020*/ 	.word	0x00000000


	//----- nvinfo : EIATTR_MIN_STACK_SIZE
	.align		4
.L_7:
        /*0024*/ 	.byte	0x04, 0x12
        /*0026*/ 	.short	(.L_9 - .L_8)
	.align		4
.L_8:
        /*0028*/ 	.word	index@(triton_poi_fused__native_batch_norm_legit_no_training_add_convolution_relu_11)
        /*002c*/ 	.word	0x00000000
.L_9:


//--------------------- .nv.info.triton_poi_fused__native_batch_norm_legit_no_training_add_convolution_relu_11 --------------------------
	.section	.nv.info.triton_poi_fused__native_batch_norm_legit_no_training_add_convolution_relu_11,"",@"SHT_CUDA_INFO"
	.sectionflags	@""
	.align	4


	//----- nvinfo : EIATTR_CUDA_API_VERSION
	.align		4
        /*0000*/ 	.byte	0x04, 0x37
        /*0002*/ 	.short	(.L_11 - .L_10)
.L_10:
        /*0004*/ 	.word	0x0000007c


	//----- nvinfo : EIATTR_KPARAM_INFO
	.align		4
.L_11:
        /*0008*/ 	.byte	0x04, 0x17
        /*000a*/ 	.short	(.L_13 - .L_12)
.L_12:
        /*000c*/ 	.word	0x00000000
        /*0010*/ 	.short	0x0008
        /*0012*/ 	.short	0x0040
        /*0014*/ 	.byte	0x00, 0xf0, 0x11, 0x00


	//----- nvinfo : EIATTR_KPARAM_INFO
	.align		4
.L_13:
        /*0018*/ 	.byte	0x04, 0x17
        /*001a*/ 	.short	(.L_15 - .L_14)
.L_14:
        /*001c*/ 	.word	0x00000000
        /*0020*/ 	.short	0x0007
        /*0022*/ 	.short	0x0038
        /*0024*/ 	.byte	0x00, 0xf4, 0x21, 0x00


	//----- nvinfo : EIATTR_KPARAM_INFO
	.align		4
.L_15:
        /*0028*/ 	.byte	0x04, 0x17
        /*002a*/ 	.short	(.L_17 - .L_16)
.L_16:
        /*002c*/ 	.word	0x00000000
        /*0030*/ 	.short	0x0006
        /*0032*/ 	.short	0x0030
        /*0034*/ 	.byte	0x00, 0xf4, 0x21, 0x00


	//----- nvinfo : EIATTR_KPARAM_INFO
	.align		4
.L_17:
        /*0038*/ 	.byte	0x04, 0x17
        /*003a*/ 	.short	(.L_19 - .L_18)
.L_18:
        /*003c*/ 	.word	0x00000000
        /*0040*/ 	.short	0x0005
        /*0042*/ 	.short	0x0028
        /*0044*/ 	.byte	0x00, 0xf4, 0x21, 0x00


	//----- nvinfo : EIATTR_KPARAM_INFO
	.align		4
.L_19:
        /*0048*/ 	.byte	0x04, 0x17
        /*004a*/ 	.short	(.L_21 - .L_20)
.L_20:
        /*004c*/ 	.word	0x00000000
        /*0050*/ 	.short	0x0004
        /*0052*/ 	.short	0x0020
        /*0054*/ 	.byte	0x00, 0xf4, 0x21, 0x00


	//----- nvinfo : EIATTR_KPARAM_INFO
	.align		4
.L_21:
        /*0058*/ 	.byte	0x04, 0x17
        /*005a*/ 	.short	(.L_23 - .L_22)
.L_22:
        /*005c*/ 	.word	0x00000000
        /*0060*/ 	.short	0x0003
        /*0062*/ 	.short	0x0018
        /*0064*/ 	.byte	0x00, 0xf4, 0x21, 0x00


	//----- nvinfo : EIATTR_KPARAM_INFO
	.align		4
.L_23:
        /*0068*/ 	.byte	0x04, 0x17
        /*006a*/ 	.short	(.L_25 - .L_24)
.L_24:
        /*006c*/ 	.word	0x00000000
        /*0070*/ 	.short	0x0002
        /*0072*/ 	.short	0x0010
        /*0074*/ 	.byte	0x00, 0xf4, 0x21, 0x00


	//----- nvinfo : EIATTR_KPARAM_INFO
	.align		4
.L_25:
        /*0078*/ 	.byte	0x04, 0x17
        /*007a*/ 	.short	(.L_27 - .L_26)
.L_26:
        /*007c*/ 	.word	0x00000000
        /*0080*/ 	.short	0x0001
        /*0082*/ 	.short	0x0008
        /*0084*/ 	.byte	0x00, 0xf4, 0x21, 0x00


	//----- nvinfo : EIATTR_KPARAM_INFO
	.align		4
.L_27:
        /*0088*/ 	.byte	0x04, 0x17
        /*008a*/ 	.short	(.L_29 - .L_28)
.L_28:
        /*008c*/ 	.word	0x00000000
        /*0090*/ 	.short	0x0000
        /*0092*/ 	.short	0x0000
        /*0094*/ 	.byte	0x00, 0xf4, 0x21, 0x00


	//----- nvinfo : EIATTR_SPARSE_MMA_MASK
	.align		4
.L_29:
        /*0098*/ 	.byte	0x03, 0x50
        /*009a*/ 	.short	0x0000


	//----- nvinfo : EIATTR_MAXREG_COUNT
	.align		4
        /*009c*/ 	.byte	0x03, 0x1b
        /*009e*/ 	.short	0x00ff


	//----- nvinfo : EIATTR_EXIT_INSTR_OFFSETS
	.align		4
        /*00a0*/ 	.byte	0x04, 0x1c
        /*00a2*/ 	.short	(.L_31 - .L_30)


	//   ....[0]....
.L_30:
        /*00a4*/ 	.word	0x00000870


	//----- nvinfo : EIATTR_REQNTID
	.align		4
.L_31:
        /*00a8*/ 	.byte	0x04, 0x10
        /*00aa*/ 	.short	(.L_33 - .L_32)
.L_32:
        /*00ac*/ 	.word	0x00000080
        /*00b0*/ 	.word	0x00000001
        /*00b4*/ 	.word	0x00000001


	//----- nvinfo : EIATTR_CBANK_PARAM_SIZE
	.align		4
.L_33:
        /*00b8*/ 	.byte	0x03, 0x19
        /*00ba*/ 	.short	0x0044


	//----- nvinfo : EIATTR_PARAM_CBANK
	.align		4
        /*00bc*/ 	.byte	0x04, 0x0a
        /*00be*/ 	.short	(.L_35 - .L_34)
	.align		4
.L_34:
        /*00c0*/ 	.word	index@(.nv.constant0.triton_poi_fused__native_batch_norm_legit_no_training_add_convolution_relu_11)
        /*00c4*/ 	.short	0x0210
        /*00c6*/ 	.short	0x0044


	//----- nvinfo : EIATTR_SW_WAR
	.align		4
.L_35:
        /*00c8*/ 	.byte	0x04, 0x36
        /*00ca*/ 	.short	(.L_37 - .L_36)
.L_36:
        /*00cc*/ 	.word	0x00000008
.L_37:


//--------------------- .nv.callgraph             --------------------------
	.section	.nv.callgraph,"",@"SHT_CUDA_CALLGRAPH"
	.align	4
	.sectionentsize	8
	.align		4
        /*0000*/ 	.word	0x00000000
	.align		4
        /*0004*/ 	.word	0xffffffff
	.align		4
        /*0008*/ 	.word	0x00000000
	.align		4
        /*000c*/ 	.word	0xfffffffe
	.align		4
        /*0010*/ 	.word	0x00000000
	.align		4
        /*0014*/ 	.word	0xfffffffd
	.align		4
        /*0018*/ 	.word	0x00000000
	.align		4
        /*001c*/ 	.word	0xfffffffc


//--------------------- .nv.constant4             --------------------------
	.section	.nv.constant4,"a",@progbits
	.align	8
	.align		8
.nv.constant4:
        /*0000*/ 	.dword	_$_str
	.align		8
        /*0008*/ 	.dword	_$_str_$_2


//--------------------- .text.triton_poi_fused__native_batch_norm_legit_no_training_add_convolution_relu_11 --------------------------
	.section	.text.triton_poi_fused__native_batch_norm_legit_no_training_add_convolution_relu_11,"ax",@progbits
	.align	128
        .global         triton_poi_fused__native_batch_norm_legit_no_training_add_convolution_relu_11
        .type           triton_poi_fused__native_batch_norm_legit_no_training_add_convolution_relu_11,@function
        .size           triton_poi_fused__native_batch_norm_legit_no_training_add_convolution_relu_11,(.L_x_1 - triton_poi_fused__native_batch_norm_legit_no_training_add_convolution_relu_11)
        .other          triton_poi_fused__native_batch_norm_legit_no_training_add_convolution_relu_11,@"STO_CUDA_ENTRY STV_DEFAULT"
triton_poi_fused__native_batch_norm_legit_no_training_add_convolution_relu_11:
.text.triton_poi_fused__native_batch_norm_legit_no_training_add_convolution_relu_11:
[----:B------:R-:W-:Y:S01]  /*0000*/  LDC R1, c[0x0][0x28] ;  /* 0x00000a00ff017b82 */ /* 0x000fe20000000800 */
[----:B------:R-:W1:Y:S01]  /*0010*/  S2R R0, SR_TID.X ;  /* 0x0000000000007919 */ /* 0x000e620000002100 */
[----:B------:R-:W-:-:S06]  /*0020*/  ULDC.64 UR4, c[0x0][0x208] ;  /* 0x0000820000047ab9 */ /* 0x000fcc0000000a00 */
[----:B------:R-:W2:Y:S01]  /*0030*/  LDC.64 R28, c[0x0][0x218] ;  /* 0x00008600ff1c7b82 */ /* 0x000ea20000000a00 */
[----:B------:R-:W3:Y:S07]  /*0040*/  S2R R3, SR_CTAID.X ;  /* 0x0000000000037919 */ /* 0x000eee0000002500 */
[----:B------:R-:W4:Y:S08]  /*0050*/  LDC.64 R26, c[0x0][0x210] ;  /* 0x00008400ff1a7b82 */ /* 0x000f300000000a00 */
[----:B------:R-:W5:Y:S08]  /*0060*/  LDC.64 R22, c[0x0][0x228] ;  /* 0x00008a00ff167b82 */ /* 0x000f700000000a00 */
[----:B------:R-:W2:Y:S01]  /*0070*/  LDC.64 R24, c[0x0][0x238] ;  /* 0x00008e00ff187b82 */ /* 0x000ea20000000a00 */
[----:B-1----:R-:W-:-:S07]  /*0080*/  SHF.L.U32 R0, R0, 0x2, RZ ;  /* 0x0000000200007819 */ /* 0x002fce00000006ff */
[----:B------:R-:W1:Y:S01]  /*0090*/  LDC.64 R18, c[0x0][0x240] ;  /* 0x00009000ff127b82 */ /* 0x000e620000000a00 */
[----:B---3--:R-:W-:Y:S02]  /*00a0*/  SHF.R.S32.HI R5, RZ, 0x15, R3 ;  /* 0x00000015ff057819 */ /* 0x008fe40000011403 */
[----:B------:R-:W-:Y:S02]  /*00b0*/  LOP3.LUT R0, R0, 0x1fc, RZ, 0xc0, !PT ;  /* 0x000001fc00007812 */ /* 0x000fe400078ec0ff */
[----:B------:R-:W-:Y:S02]  /*00c0*/  SGXT R5, R5, 0x1 ;  /* 0x000000010505781a */ /* 0x000fe40000000200 */
[----:B------:R-:W-:Y:S02]  /*00d0*/  LEA R0, R3, R0, 0xa ;  /* 0x0000000003007211 */ /* 0x000fe400078e50ff */
[----:B------:R-:W3:Y:S02]  /*00e0*/  LDC.64 R2, c[0x0][0x230] ;  /* 0x00008c00ff027b82 */ /* 0x000ee40000000a00 */
[----:B------:R-:W-:-:S04]  /*00f0*/  LEA.HI R5, R5, R0, RZ, 0x8 ;  /* 0x0000000005057211 */ /* 0x000fc800078f40ff */
[----:B------:R-:W-:Y:S02]  /*0100*/  SHF.R.S32.HI R21, RZ, 0x8, R5 ;  /* 0x00000008ff157819 */ /* 0x000fe40000011405 */
[----:B------:R-:W-:Y:S02]  /*0110*/  IADD3 R5, R5, 0x200, RZ ;  /* 0x0000020005057810 */ /* 0x000fe40007ffe0ff */
[----:B------:R-:W-:Y:S02]  /*0120*/  LEA.HI R4, R21, R21, RZ, 0x8 ;  /* 0x0000001515047211 */ /* 0x000fe400078f40ff */
[----:B------:R-:W-:Y:S02]  /*0130*/  SHF.R.S32.HI R5, RZ, 0x8, R5 ;  /* 0x00000008ff057819 */ /* 0x000fe40000011405 */
[----:B------:R-:W-:Y:S02]  /*0140*/  LOP3.LUT R4, R4, 0xffffff00, RZ, 0xc0, !PT ;  /* 0xffffff0004047812 */ /* 0x000fe400078ec0ff */
[----:B------:R-:W-:-:S02]  /*0150*/  LEA.HI R6, R5, R5, RZ, 0x8 ;  /* 0x0000000505067211 */ /* 0x000fc400078f40ff */
[----:B------:R-:W-:Y:S02]  /*0160*/  IADD3 R21, R21, -R4, RZ ;  /* 0x8000000415157210 */ /* 0x000fe40007ffe0ff */
[----:B------:R-:W-:-:S03]  /*0170*/  LOP3.LUT R6, R6, 0xffffff00, RZ, 0xc0, !PT ;  /* 0xffffff0006067812 */ /* 0x000fc600078ec0ff */
[----:B---3--:R-:W-:Y:S01]  /*0180*/  IMAD.WIDE R14, R21, 0x4, R2 ;  /* 0x00000004150e7825 */ /* 0x008fe200078e0202 */
[----:B------:R-:W-:-:S05]  /*0190*/  IADD3 R13, R5, -R6, RZ ;  /* 0x80000006050d7210 */ /* 0x000fca0007ffe0ff */
[----:B------:R-:W3:Y:S01]  /*01a0*/  LDG.E.EL R14, desc[UR4][R14.64] ;  /* 0x000000040e0e7981 */ /* 0x000ee2000c2e1900 */
[----:B------:R-:W-:-:S06]  /*01b0*/  IMAD.WIDE R16, R13, 0x4, R2 ;  /* 0x000000040d107825 */ /* 0x000fcc00078e0202 */
[----:B------:R-:W3:Y:S01]  /*01c0*/  LDG.E.EL R17, desc[UR4][R16.64] ;  /* 0x0000000410117981 */ /* 0x000ee2000c2e1900 */
[----:B--2---:R-:W-:-:S04]  /*01d0*/  IMAD.WIDE R6, R21, 0x4, R28 ;  /* 0x0000000415067825 */ /* 0x004fc800078e021c */
[----:B----4-:R-:W-:Y:S01]  /*01e0*/  IMAD.WIDE R26, R0, 0x4, R26 ;  /* 0x00000004001a7825 */ /* 0x010fe200078e021a */
[----:B------:R-:W2:Y:S03]  /*01f0*/  LDG.E.EL R3, desc[UR4][R6.64] ;  /* 0x0000000406037981 */ /* 0x000ea6000c2e1900 */
[----:B-----5:R-:W-:Y:S01]  /*0200*/  IMAD.WIDE R4, R21, 0x4, R22 ;  /* 0x0000000415047825 */ /* 0x020fe200078e0216 */
[----:B------:R-:W2:Y:S04]  /*0210*/  LDG.E.128 R8, desc[UR4][R26.64] ;  /* 0x000000041a087981 */ /* 0x000ea8000c1e1d00 */
[----:B------:R4:W5:Y:S01]  /*0220*/  LDG.E.EL R2, desc[UR4][R4.64] ;  /* 0x0000000404027981 */ /* 0x000962000c2e1900 */
[----:B------:R-:W-:-:S04]  /*0230*/  IMAD.WIDE R28, R13, 0x4, R28 ;  /* 0x000000040d1c7825 */ /* 0x000fc800078e021c */
[----:B------:R-:W-:Y:S01]  /*0240*/  IMAD.WIDE R22, R13, 0x4, R22 ;  /* 0x000000040d167825 */ /* 0x000fe200078e0216 */
[----:B------:R-:W2:Y:S03]  /*0250*/  LDG.E.EL R15, desc[UR4][R28.64] ;  /* 0x000000041c0f7981 */ /* 0x000ea6000c2e1900 */
[C---:B0---4-:R-:W-:Y:S01]  /*0260*/  IMAD.WIDE R4, R21.reuse, 0x4, R24 ;  /* 0x0000000415047825 */ /* 0x051fe200078e0218 */
[----:B------:R-:W4:Y:S03]  /*0270*/  LDG.E.EL R12, desc[UR4][R22.64] ;  /* 0x00000004160c7981 */ /* 0x000f26000c2e1900 */
[----:B-1----:R-:W-:Y:S01]  /*0280*/  IMAD.WIDE R20, R21, 0x4, R18 ;  /* 0x0000000415147825 */ /* 0x002fe200078e0212 */
[----:B------:R-:W2:Y:S05]  /*0290*/  LDG.E.EL R16, desc[UR4][R4.64] ;  /* 0x0000000404107981 */ /* 0x000eaa000c2e1900 */
[----:B------:R-:W2:Y:S04]  /*02a0*/  LDG.E.EL R21, desc[UR4][R20.64] ;  /* 0x0000000414157981 */ /* 0x000ea8000c2e1900 */
[----:B------:R-:W2:Y:S01]  /*02b0*/  LDG.E.128 R4, desc[UR4][R26.64+0x800] ;  /* 0x000800041a047981 */ /* 0x000ea2000c1e1d00 */
[----:B------:R-:W-:-:S04]  /*02c0*/  IMAD.WIDE R24, R13, 0x4, R24 ;  /* 0x000000040d187825 */ /* 0x000fc800078e0218 */
[----:B------:R-:W-:Y:S02]  /*02d0*/  IMAD.WIDE R18, R13, 0x4, R18 ;  /* 0x000000040d127825 */ /* 0x000fe400078e0212 */
[----:B------:R-:W2:Y:S04]  /*02e0*/  LDG.E.EL R24, desc[UR4][R24.64] ;  /* 0x0000000418187981 */ /* 0x000ea8000c2e1900 */
[----:B------:R0:W4:Y:S02]  /*02f0*/  LDG.E.EL R13, desc[UR4][R18.64] ;  /* 0x00000004120d7981 */ /* 0x000124000c2e1900 */
[----:B0-----:R-:W-:Y:S01]  /*0300*/  HFMA2.MMA R19, -RZ, RZ, 1.625, 0 ;  /* 0x3e800000ff137435 */ /* 0x001fe200000001ff */
[----:B---3--:R-:W-:-:S04]  /*0310*/  FADD R14, R14, 9.9999997473787516356e-06 ;  /* 0x3727c5ac0e0e7421 */ /* 0x008fc80000000000 */
[----:B------:R-:W0:Y:S01]  /*0320*/  MUFU.SQRT R20, R14 ;  /* 0x0000000e00147308 */ /* 0x000e220000002000 */
[----:B------:R-:W-:-:S07]  /*0330*/  FADD R17, R17, 9.9999997473787516356e-06 ;  /* 0x3727c5ac11117421 */ /* 0x000fce0000000000 */
[----:B------:R-:W1:Y:S01]  /*0340*/  MUFU.SQRT R28, R17 ;  /* 0x00000011001c7308 */ /* 0x000e620000002000 */
[C---:B0-----:R-:W-:Y:S02]  /*0350*/  FSETP.GT.AND P0, PT, R20.reuse, 8.50705917302346158658e+37, PT ;  /* 0x7e8000001400780b */ /* 0x041fe40003f04000 */
[----:B------:R-:W-:Y:S02]  /*0360*/  FSETP.GEU.AND P2, PT, R20, 1.175494350822287508e-38, PT ;  /* 0x008000001400780b */ /* 0x000fe40003f4e000 */
[C---:B-1----:R-:W-:Y:S02]  /*0370*/  FSETP.GT.AND P1, PT, R28.reuse, 8.50705917302346158658e+37, PT ;  /* 0x7e8000001c00780b */ /* 0x042fe40003f24000 */
[----:B------:R-:W-:-:S07]  /*0380*/  FSETP.GEU.AND P3, PT, R28, 1.175494350822287508e-38, PT ;  /* 0x008000001c00780b */ /* 0x000fce0003f6e000 */
[----:B------:R-:W-:-:S04]  /*0390*/  @P0 FMUL R20, R20, 0.25 ;  /* 0x3e80000014140820 */ /* 0x000fc80000400000 */
[----:B------:R-:W-:Y:S01]  /*03a0*/  @!P2 FMUL R20, R20, 16777216 ;  /* 0x4b8000001414a820 */ /* 0x000fe20000400000 */
[----:B------:R-:W-:-:S05]  /*03b0*/  @P1 FMUL R28, R28, 0.25 ;  /* 0x3e8000001c1c1820 */ /* 0x000fca0000400000 */
[----:B------:R-:W0:Y:S01]  /*03c0*/  MUFU.RCP R20, R20 ;  /* 0x0000001400147308 */ /* 0x000e220000001000 */
[----:B------:R-:W-:Y:S01]  /*03d0*/  @!P3 FMUL R28, R28, 16777216 ;  /* 0x4b8000001c1cb820 */ /* 0x000fe20000400000 */
[----:B------:R-:W-:-:S06]  /*03e0*/  FSEL R17, R19, 1, P0 ;  /* 0x3f80000013117808 */ /* 0x000fcc0000000000 */
[----:B------:R1:W3:Y:S01]  /*03f0*/  MUFU.RCP R14, R28 ;  /* 0x0000001c000e7308 */ /* 0x0002e20000001000 */
[----:B------:R-:W-:Y:S01]  /*0400*/  FSEL R19, R19, 1, P1 ;  /* 0x3f80000013137808 */ /* 0x000fe20000800000 */
[----:B------:R-:W-:Y:S01]  /*0410*/  @!P2 FMUL R17, R17, 16777216 ;  /* 0x4b8000001111a820 */ /* 0x000fe20000400000 */
[--C-:B--2---:R-:W-:Y:S01]  /*0420*/  FADD R9, R9, R3.reuse ;  /* 0x0000000309097221 */ /* 0x104fe20000000000 */
[----:B-1----:R-:W1:Y:S01]  /*0430*/  LDC.64 R28, c[0x0][0x220] ;  /* 0x00008800ff1c7b82 */ /* 0x002e620000000a00 */
[--C-:B------:R-:W-:Y:S01]  /*0440*/  FADD R8, R8, R3.reuse ;  /* 0x0000000308087221 */ /* 0x100fe20000000000 */
[--C-:B------:R-:W-:Y:S01]  /*0450*/  FADD R10, R10, R3.reuse ;  /* 0x000000030a0a7221 */ /* 0x100fe20000000000 */
[----:B0-----:R-:W-:Y:S01]  /*0460*/  FMUL R17, R20, R17 ;  /* 0x0000001114117220 */ /* 0x001fe20000400000 */
[----:B------:R-:W-:Y:S01]  /*0470*/  FADD R11, R11, R3 ;  /* 0x000000030b0b7221 */ /* 0x000fe20000000000 */
[----:B------:R-:W-:Y:S01]  /*0480*/  @!P3 FMUL R19, R19, 16777216 ;  /* 0x4b8000001313b820 */ /* 0x000fe20000400000 */
[C---:B-----5:R-:W-:Y:S01]  /*0490*/  FADD R20, -R2.reuse, R9 ;  /* 0x0000000902147221 */ /* 0x060fe20000000100 */
[C---:B------:R-:W-:Y:S01]  /*04a0*/  FADD R18, -R2.reuse, R8 ;  /* 0x0000000802127221 */ /* 0x040fe20000000100 */
[C---:B------:R-:W-:Y:S01]  /*04b0*/  FADD R22, -R2.reuse, R10 ;  /* 0x0000000a02167221 */ /* 0x040fe20000000100 */
[----:B------:R-:W-:Y:S01]  /*04c0*/  FADD R2, -R2, R11 ;  /* 0x0000000b02027221 */ /* 0x000fe20000000100 */
[----:B---3--:R-:W-:Y:S01]  /*04d0*/  FMUL R14, R14, R19 ;  /* 0x000000130e0e7220 */ /* 0x008fe20000400000 */
[C---:B------:R-:W-:Y:S01]  /*04e0*/  FMUL R3, R17.reuse, R20 ;  /* 0x0000001411037220 */ /* 0x040fe20000400000 */
[----:B------:R-:W-:Y:S01]  /*04f0*/  FMUL R19, R17, R18 ;  /* 0x0000001211137220 */ /* 0x000fe20000400000 */
[--C-:B------:R-:W-:Y:S01]  /*0500*/  FADD R5, R5, R15.reuse ;  /* 0x0000000f05057221 */ /* 0x100fe20000000000 */
[--C-:B------:R-:W-:Y:S01]  /*0510*/  FADD R7, R7, R15.reuse ;  /* 0x0000000f07077221 */ /* 0x100fe20000000000 */
[--C-:B------:R-:W-:Y:S01]  /*0520*/  FADD R4, R4, R15.reuse ;  /* 0x0000000f04047221 */ /* 0x100fe20000000000 */
[----:B------:R-:W-:Y:S01]  /*0530*/  FADD R6, R6, R15 ;  /* 0x0000000f06067221 */ /* 0x000fe20000000000 */
[C---:B------:R-:W-:Y:S01]  /*0540*/  FMUL R20, R17.reuse, R22 ;  /* 0x0000001611147220 */ /* 0x040fe20000400000 */
[----:B------:R-:W-:Y:S01]  /*0550*/  FMUL R18, R17, R2 ;  /* 0x0000000211127220 */ /* 0x000fe20000400000 */
[C-C-:B------:R-:W-:Y:S01]  /*0560*/  FFMA R2, R16.reuse, R3, R21.reuse ;  /* 0x0000000310027223 */ /* 0x140fe20000000015 */
[----:B------:R-:W-:Y:S01]  /*0570*/  FFMA R3, R16, R19, R21 ;  /* 0x0000001310037223 */ /* 0x000fe20000000015 */
[C---:B----4-:R-:W-:Y:S01]  /*0580*/  FADD R17, -R12.reuse, R5 ;  /* 0x000000050c117221 */ /* 0x050fe20000000100 */
[C---:B------:R-:W-:Y:S01]  /*0590*/  FADD R23, -R12.reuse, R7 ;  /* 0x000000070c177221 */ /* 0x040fe20000000100 */
[C---:B------:R-:W-:Y:S01]  /*05a0*/  FADD R15, -R12.reuse, R4 ;  /* 0x000000040c0f7221 */ /* 0x040fe20000000100 */
[----:B------:R-:W-:Y:S01]  /*05b0*/  FADD R19, -R12, R6 ;  /* 0x000000060c137221 */ /* 0x000fe20000000100 */
[C-C-:B------:R-:W-:Y:S01]  /*05c0*/  FFMA R20, R16.reuse, R20, R21.reuse ;  /* 0x0000001410147223 */ /* 0x140fe20000000015 */
[----:B------:R-:W-:Y:S01]  /*05d0*/  FFMA R21, R16, R18, R21 ;  /* 0x0000001210157223 */ /* 0x000fe20000000015 */
[C---:B------:R-:W-:Y:S01]  /*05e0*/  FMUL R17, R14.reuse, R17 ;  /* 0x000000110e117220 */ /* 0x040fe20000400000 */
[C---:B------:R-:W-:Y:S01]  /*05f0*/  FMUL R12, R14.reuse, R23 ;  /* 0x000000170e0c7220 */ /* 0x040fe20000400000 */
[C---:B------:R-:W-:Y:S01]  /*0600*/  FMUL R16, R14.reuse, R15 ;  /* 0x0000000f0e107220 */ /* 0x040fe20000400000 */
[----:B------:R-:W-:Y:S01]  /*0610*/  FMUL R14, R14, R19 ;  /* 0x000000130e0e7220 */ /* 0x000fe20000400000 */
[----:B-1----:R-:W-:-:S04]  /*0620*/  IMAD.WIDE R28, R0, 0x4, R28 ;  /* 0x00000004001c7825 */ /* 0x002fc800078e021c */
[C-C-:B------:R-:W-:Y:S01]  /*0630*/  FFMA R22, R24.reuse, R17, R13.reuse ;  /* 0x0000001118167223 */ /* 0x140fe2000000000d */
[C-C-:B------:R-:W-:Y:S01]  /*0640*/  FFMA R25, R24.reuse, R16, R13.reuse ;  /* 0x0000001018197223 */ /* 0x140fe2000000000d */
[C-C-:B------:R-:W-:Y:S01]  /*0650*/  FFMA R23, R24.reuse, R14, R13.reuse ;  /* 0x0000000e18177223 */ /* 0x140fe2000000000d */
[----:B------:R-:W-:Y:S01]  /*0660*/  FFMA R24, R24, R12, R13 ;  /* 0x0000000c18187223 */ /* 0x000fe2000000000d */
[----:B------:R-:W2:Y:S04]  /*0670*/  LDG.E.128 R16, desc[UR4][R28.64] ;  /* 0x000000041c107981 */ /* 0x000ea8000c1e1d00 */
[----:B------:R-:W3:Y:S01]  /*0680*/  LDG.E.128 R12, desc[UR4][R28.64+0x800] ;  /* 0x000800041c0c7981 */ /* 0x000ee2000c1e1d00 */
[----:B------:R-:W-:-:S04]  /*0690*/  FSETP.GEU.AND P0, PT, R25, RZ, PT ;  /* 0x000000ff1900720b */ /* 0x000fc80003f0e000 */
[----:B------:R-:W-:Y:S02]  /*06a0*/  FSEL R25, R25, RZ, P0 ;  /* 0x000000ff19197208 */ /* 0x000fe40000000000 */
[----:B------:R-:W-:Y:S02]  /*06b0*/  FSETP.GEU.AND P0, PT, R21, RZ, PT ;  /* 0x000000ff1500720b */ /* 0x000fe40003f0e000 */
[----:B------:R-:W-:Y:S02]  /*06c0*/  FSETP.GEU.AND P1, PT, R20, RZ, PT ;  /* 0x000000ff1400720b */ /* 0x000fe40003f2e000 */
[----:B------:R-:W-:-:S04]  /*06d0*/  FSETP.GEU.AND P2, PT, R22, RZ, PT ;  /* 0x000000ff1600720b */ /* 0x000fc80003f4e000 */
[----:B------:R-:W-:Y:S01]  /*06e0*/  FSEL R22, R22, RZ, P2 ;  /* 0x000000ff16167208 */ /* 0x000fe20001000000 */
[----:B------:R-:W-:Y:S04]  /*06f0*/  STG.E.128 desc[UR4][R26.64], R8 ;  /* 0x000000081a007986 */ /* 0x000fe8000c101d04 */
[----:B------:R-:W-:Y:S01]  /*0700*/  STG.E.128 desc[UR4][R26.64+0x800], R4 ;  /* 0x000800041a007986 */ /* 0x000fe2000c101d04 */
[----:B---3--:R-:W-:Y:S01]  /*0710*/  FADD R12, R12, R25 ;  /* 0x000000190c0c7221 */ /* 0x008fe20000000000 */
[----:B------:R-:W-:Y:S02]  /*0720*/  FSEL R25, R21, RZ, P0 ;  /* 0x000000ff15197208 */ /* 0x000fe40000000000 */
[----:B------:R-:W-:-:S05]  /*0730*/  FSEL R21, R20, RZ, P1 ;  /* 0x000000ff14157208 */ /* 0x000fca0000800000 */
[----:B--2---:R-:W-:Y:S02]  /*0740*/  FADD R18, R18, R21 ;  /* 0x0000001512127221 */ /* 0x004fe40000000000 */
[----:B------:R-:W0:Y:S01]  /*0750*/  LDC.64 R20, c[0x0][0x248] ;  /* 0x00009200ff147b82 */ /* 0x000e220000000a00 */
[C---:B------:R-:W-:Y:S02]  /*0760*/  FSETP.GEU.AND P0, PT, R2.reuse, RZ, PT ;  /* 0x000000ff0200720b */ /* 0x040fe40003f0e000 */
[C---:B------:R-:W-:Y:S02]  /*0770*/  FSETP.GEU.AND P1, PT, R3.reuse, RZ, PT ;  /* 0x000000ff0300720b */ /* 0x040fe40003f2e000 */
[----:B------:R-:W-:Y:S02]  /*0780*/  FSEL R2, R2, RZ, P0 ;  /* 0x000000ff02027208 */ /* 0x000fe40000000000 */
[----:B------:R-:W-:Y:S02]  /*0790*/  FSEL R3, R3, RZ, P1 ;  /* 0x000000ff03037208 */ /* 0x000fe40000800000 */
[----:B------:R-:W-:-:S02]  /*07a0*/  FSETP.GEU.AND P1, PT, R23, RZ, PT ;  /* 0x000000ff1700720b */ /* 0x000fc40003f2e000 */
[C---:B------:R-:W-:Y:S02]  /*07b0*/  FSETP.GEU.AND P0, PT, R24.reuse, RZ, PT ;  /* 0x000000ff1800720b */ /* 0x040fe40003f0e000 */
[----:B------:R-:W-:Y:S02]  /*07c0*/  FSEL R23, R23, RZ, P1 ;  /* 0x000000ff17177208 */ /* 0x000fe40000800000 */
[----:B------:R-:W-:Y:S01]  /*07d0*/  FSEL R24, R24, RZ, P0 ;  /* 0x000000ff18187208 */ /* 0x000fe20000000000 */
[----:B------:R-:W-:Y:S01]  /*07e0*/  FADD R19, R19, R25 ;  /* 0x0000001913137221 */ /* 0x000fe20000000000 */
[----:B------:R-:W-:Y:S01]  /*07f0*/  FADD R17, R17, R2 ;  /* 0x0000000211117221 */ /* 0x000fe20000000000 */
[----:B------:R-:W-:Y:S01]  /*0800*/  FADD R16, R16, R3 ;  /* 0x0000000310107221 */ /* 0x000fe20000000000 */
[----:B------:R-:W-:Y:S01]  /*0810*/  FADD R13, R13, R22 ;  /* 0x000000160d0d7221 */ /* 0x000fe20000000000 */
[----:B------:R-:W-:Y:S01]  /*0820*/  FADD R14, R14, R23 ;  /* 0x000000170e0e7221 */ /* 0x000fe20000000000 */
[----:B------:R-:W-:Y:S01]  /*0830*/  FADD R15, R15, R24 ;  /* 0x000000180f0f7221 */ /* 0x000fe20000000000 */
[----:B0-----:R-:W-:-:S05]  /*0840*/  IMAD.WIDE R20, R0, 0x4, R20 ;  /* 0x0000000400147825 */ /* 0x001fca00078e0214 */
[----:B------:R-:W-:Y:S04]  /*0850*/  STG.E.128 desc[UR4][R20.64], R16 ;  /* 0x0000001014007986 */ /* 0x000fe8000c101d04 */
[----:B------:R-:W-:Y:S01]  /*0860*/  STG.E.128 desc[UR4][R20.64+0x800], R12 ;  /* 0x0008000c14007986 */ /* 0x000fe2000c101d04 */
[----:B------:R-:W-:Y:S05]  /*0870*/  EXIT ;  /* 0x000000000000794d */ /* 0x000fea0003800000 */
.L_x_0:
[----:B------:R-:W-:-:S00]  /*0880*/  BRA `(.L_x_0) ;  /* 0xfffffffc00fc7947 */ /* 0x000fc0000383ffff */
[----:B------:R-:W-:-:S00]  /*0890*/  NOP ;  /* 0x0000000000007918 */ /* 0x000fc00000000000 */
        /* <DEDUP_REMOVED lines=14> */
.L_x_1:


//--------------------- .nv.global.init           --------------------------
	.section	.nv.global.init,"aw",@progbits
.nv.global.init:
	.type		_$_str,@object
	.size		_$_str,(_$_str_$_2 - _$_str)
_$_str:
        /*0000*/ 	.byte	0x5f, 0x5f, 0x43, 0x55, 0x44, 0x41, 0x5f, 0x46, 0x54, 0x5a, 0x00
	.type		_$_str_$_2,@object
	.size		_$_str_$_2,(.L_1 - _$_str_$_2)
_$_str_$_2:
        /*000b*/ 	.byte	0x5f, 0x5f, 0x43, 0x55, 0x44, 0x41, 0x5f, 0x50, 0x52, 0x45, 0x43, 0x5f, 0x53, 0x51, 0x52, 0x54
        /*001b*/ 	.byte	0x00
.L_1:


//--------------------- .nv.constant0.triton_poi_fused__native_batch_norm_legit_no_training_add_convolution_relu_11 --------------------------
	.section	.nv.constant0.triton_poi_fused__native_batch_norm_legit_no_training_add_convolution_relu_11,"a",@progbits
	.sectionflags	@""
	.align	4
.nv.constant0.triton_poi_fused__native_batch_norm_legit_no_training_add_convolution_relu_11:
	.zero		596
